	.headerflags	@"EF_CUDA_TEXMODE_UNIFIED EF_CUDA_64BIT_ADDRESS EF_CUDA_ACCELERATORS EF_CUDA_SM90 EF_CUDA_VIRTUAL_SM(EF_CUDA_SM90)"
	.elftype	@"ET_EXEC"


//--------------------- .nv.info                  --------------------------
	.section	.nv.info,"",@"SHT_CUDA_INFO"
	.align	4


	//----- nvinfo : EIATTR_REGCOUNT
	.align		4
        /*0000*/ 	.byte	0x04, 0x2f
        /*0002*/ 	.short	(.L_3 - .L_2)
	.align		4
.L_2:
        /*0004*/ 	.word	index@(triton_poi_fused__native_batch_norm_legit_no_training_add_relu_33)
        /*0008*/ 	.word	0x00000014


	//----- nvinfo : EIATTR_MIN_STACK_SIZE
	.align		4
.L_3:
        /*000c*/ 	.byte	0x04, 0x12
        /*000e*/ 	.short	(.L_5 - .L_4)
	.align		4
.L_4:
        /*0010*/ 	.word	index@(triton_poi_fused__native_batch_norm_legit_no_training_add_relu_33)
        /*0014*/ 	.word	0x00000000


	//----- nvinfo : EIATTR_FRAME_SIZE
	.align		4
.L_5:
        /*0018*/ 	.byte	0x04, 0x11
        /*001a*/ 	.short	(.L_7 - .L_6)
	.align		4
.L_6:
        /*001c*/ 	.word	index@(triton_poi_fused__native_batch_norm_legit_no_training_add_relu_33)
        /*0020*/ 	.word	0x00000000


	//----- nvinfo : EIATTR_MIN_STACK_SIZE
	.align		4
.L_7:
        /*0024*/ 	.byte	0x04, 0x12
        /*0026*/ 	.short	(.L_9 - .L_8)
	.align		4
.L_8:
        /*0028*/ 	.word	index@(triton_poi_fused__native_batch_norm_legit_no_training_add_relu_33)
        /*002c*/ 	.word	0x00000000
.L_9:


//--------------------- .nv.info.triton_poi_fused__native_batch_norm_legit_no_training_add_relu_33 --------------------------
	.section	.nv.info.triton_poi_fused__native_batch_norm_legit_no_training_add_relu_33,"",@"SHT_CUDA_INFO"
	.sectionflags	@""
	.align	4


	//----- nvinfo : EIATTR_CUDA_API_VERSION
	.align		4
        /*0000*/ 	.byte	0x04, 0x37
        /*0002*/ 	.short	(.L_11 - .L_10)
.L_10:
        /*0004*/ 	.word	0x0000007c


	//----- nvinfo : EIATTR_KPARAM_INFO
	.align		4
.L_11:
        /*0008*/ 	.byte	0x04, 0x17
        /*000a*/ 	.short	(.L_13 - .L_12)
.L_12:
        /*000c*/ 	.word	0x00000000
        /*0010*/ 	.short	0x0007
        /*0012*/ 	.short	0x0038
        /*0014*/ 	.byte	0x00, 0xf0, 0x11, 0x00


	//----- nvinfo : EIATTR_KPARAM_INFO
	.align		4
.L_13:
        /*0018*/ 	.byte	0x04, 0x17
        /*001a*/ 	.short	(.L_15 - .L_14)
.L_14:
        /*001c*/ 	.word	0x00000000
        /*0020*/ 	.short	0x0006
        /*0022*/ 	.short	0x0030
        /*0024*/ 	.byte	0x00, 0xf4, 0x21, 0x00


	//----- nvinfo : EIATTR_KPARAM_INFO
	.align		4
.L_15:
        /*0028*/ 	.byte	0x04, 0x17
        /*002a*/ 	.short	(.L_17 - .L_16)
.L_16:
        /*002c*/ 	.word	0x00000000
        /*0030*/ 	.short	0x0005
        /*0032*/ 	.short	0x0028
        /*0034*/ 	.byte	0x00, 0xf4, 0x21, 0x00


	//----- nvinfo : EIATTR_KPARAM_INFO
	.align		4
.L_17:
        /*0038*/ 	.byte	0x04, 0x17
        /*003a*/ 	.short	(.L_19 - .L_18)
.L_18:
        /*003c*/ 	.word	0x00000000
        /*0040*/ 	.short	0x0004
        /*0042*/ 	.short	0x0020
        /*0044*/ 	.byte	0x00, 0xf4, 0x21, 0x00


	//----- nvinfo : EIATTR_KPARAM_INFO
	.align		4
.L_19:
        /*0048*/ 	.byte	0x04, 0x17
        /*004a*/ 	.short	(.L_21 - .L_20)
.L_20:
        /*004c*/ 	.word	0x00000000
        /*0050*/ 	.short	0x0003
        /*0052*/ 	.short	0x0018
        /*0054*/ 	.byte	0x00, 0xf4, 0x21, 0x00


	//----- nvinfo : EIATTR_KPARAM_INFO
	.align		4
.L_21:
        /*0058*/ 	.byte	0x04, 0x17
        /*005a*/ 	.short	(.L_23 - .L_22)
.L_22:
        /*005c*/ 	.word	0x00000000
        /*0060*/ 	.short	0x0002
        /*0062*/ 	.short	0x0010
        /*0064*/ 	.byte	0x00, 0xf4, 0x21, 0x00


	//----- nvinfo : EIATTR_KPARAM_INFO
	.align		4
.L_23:
        /*0068*/ 	.byte	0x04, 0x17
        /*006a*/ 	.short	(.L_25 - .L_24)
.L_24:
        /*006c*/ 	.word	0x00000000
        /*0070*/ 	.short	0x0001
        /*0072*/ 	.short	0x0008
        /*0074*/ 	.byte	0x00, 0xf4, 0x21, 0x00


	//----- nvinfo : EIATTR_KPARAM_INFO
	.align		4
.L_25:
        /*0078*/ 	.byte	0x04, 0x17
        /*007a*/ 	.short	(.L_27 - .L_26)
.L_26:
        /*007c*/ 	.word	0x00000000
        /*0080*/ 	.short	0x0000
        /*0082*/ 	.short	0x0000
        /*0084*/ 	.byte	0x00, 0xf4, 0x21, 0x00


	//----- nvinfo : EIATTR_SPARSE_MMA_MASK
	.align		4
.L_27:
        /*0088*/ 	.byte	0x03, 0x50
        /*008a*/ 	.short	0x0000


	//----- nvinfo : EIATTR_MAXREG_COUNT
	.align		4
        /*008c*/ 	.byte	0x03, 0x1b
        /*008e*/ 	.short	0x00ff


	//----- nvinfo : EIATTR_EXIT_INSTR_OFFSETS
	.align		4
        /*0090*/ 	.byte	0x04, 0x1c
        /*0092*/ 	.short	(.L_29 - .L_28)


	//   ....[0]....
.L_28:
        /*0094*/ 	.word	0x000003b0


	//----- nvinfo : EIATTR_REQNTID
	.align		4
.L_29:
        /*0098*/ 	.byte	0x04, 0x10
        /*009a*/ 	.short	(.L_31 - .L_30)
.L_30:
        /*009c*/ 	.word	0x00000100
        /*00a0*/ 	.word	0x00000001
        /*00a4*/ 	.word	0x00000001


	//----- nvinfo : EIATTR_CBANK_PARAM_SIZE
	.align		4
.L_31:
        /*00a8*/ 	.byte	0x03, 0x19
        /*00aa*/ 	.short	0x003c


	//----- nvinfo : EIATTR_PARAM_CBANK
	.align		4
        /*00ac*/ 	.byte	0x04, 0x0a
        /*00ae*/ 	.short	(.L_33 - .L_32)
	.align		4
.L_32:
        /*00b0*/ 	.word	index@(.nv.constant0.triton_poi_fused__native_batch_norm_legit_no_training_add_relu_33)
        /*00b4*/ 	.short	0x0210
        /*00b6*/ 	.short	0x003c


	//----- nvinfo : EIATTR_SW_WAR
	.align		4
.L_33:
        /*00b8*/ 	.byte	0x04, 0x36
        /*00ba*/ 	.short	(.L_35 - .L_34)
.L_34:
        /*00bc*/ 	.word	0x00000008
.L_35:


//--------------------- .nv.callgraph             --------------------------
	.section	.nv.callgraph,"",@"SHT_CUDA_CALLGRAPH"
	.align	4
	.sectionentsize	8
	.align		4
        /*0000*/ 	.word	0x00000000
	.align		4
        /*0004*/ 	.word	0xffffffff
	.align		4
        /*0008*/ 	.word	0x00000000
	.align		4
        /*000c*/ 	.word	0xfffffffe
	.align		4
        /*0010*/ 	.word	0x00000000
	.align		4
        /*0014*/ 	.word	0xfffffffd
	.align		4
        /*0018*/ 	.word	0x00000000
	.align		4
        /*001c*/ 	.word	0xfffffffc


//--------------------- .nv.constant4             --------------------------
	.section	.nv.constant4,"a",@progbits
	.align	8
	.align		8
.nv.constant4:
        /*0000*/ 	.dword	_$_str
	.align		8
        /*0008*/ 	.dword	_$_str_$_2


//--------------------- .text.triton_poi_fused__native_batch_norm_legit_no_training_add_relu_33 --------------------------
	.section	.text.triton_poi_fused__native_batch_norm_legit_no_training_add_relu_33,"ax",@progbits
	.align	128
        .global         triton_poi_fused__native_batch_norm_legit_no_training_add_relu_33
        .type           triton_poi_fused__native_batch_norm_legit_no_training_add_relu_33,@function
        .size           triton_poi_fused__native_batch_norm_legit_no_training_add_relu_33,(.L_x_1 - triton_poi_fused__native_batch_norm_legit_no_training_add_relu_33)
        .other          triton_poi_fused__native_batch_norm_legit_no_training_add_relu_33,@"STO_CUDA_ENTRY STV_DEFAULT"
triton_poi_fused__native_batch_norm_legit_no_training_add_relu_33:
.text.triton_poi_fused__native_batch_norm_legit_no_training_add_relu_33:
[----:B------:R-:W-:Y:S01]  /*0000*/  LDC R1, c[0x0][0x28] ;  /* 0x00000a00ff017b82 */ /* 0x000fe20000000800 */
[----:B------:R-:W1:Y:S07]  /*0010*/  S2R R0, SR_TID.X ;  /* 0x0000000000007919 */ /* 0x000e6e0000002100 */
[----:B------:R-:W2:Y:S01]  /*0020*/  LDC.64 R10, c[0x0][0x220] ;  /* 0x00008800ff0a7b82 */ /* 0x000ea20000000a00 */
[----:B------:R-:W-:Y:S01]  /*0030*/  ULDC.64 UR4, c[0x0][0x208] ;  /* 0x0000820000047ab9 */ /* 0x000fe20000000a00 */
[----:B------:R-:W3:Y:S06]  /*0040*/  S2R R5, SR_CTAID.X ;  /* 0x0000000000057919 */ /* 0x000eec0000002500 */
[----:B------:R-:W4:Y:S08]  /*0050*/  LDC.64 R6, c[0x0][0x210] ;  /* 0x00008400ff067b82 */ /* 0x000f300000000a00 */
[----:B------:R-:W5:Y:S08]  /*0060*/  LDC.64 R8, c[0x0][0x218] ;  /* 0x00008600ff087b82 */ /* 0x000f700000000a00 */
[----:B------:R-:W4:Y:S01]  /*0070*/  LDC.64 R12, c[0x0][0x228] ;  /* 0x00008a00ff0c7b82 */ /* 0x000f220000000a00 */
[----:B-1----:R-:W-:-:S07]  /*0080*/  SHF.L.U32 R0, R0, 0x1, RZ ;  /* 0x0000000100007819 */ /* 0x002fce00000006ff */
[----:B------:R-:W1:Y:S01]  /*0090*/  LDC.64 R14, c[0x0][0x230] ;  /* 0x00008c00ff0e7b82 */ /* 0x000e620000000a00 */
[----:B---3--:R-:W-:Y:S02]  /*00a0*/  SHF.R.S32.HI R3, RZ, 0x16, R5 ;  /* 0x00000016ff037819 */ /* 0x008fe40000011405 */
[----:B------:R-:W-:Y:S02]  /*00b0*/  LOP3.LUT R0, R0, 0x1fe, RZ, 0xc0, !PT ;  /* 0x000001fe00007812 */ /* 0x000fe400078ec0ff */
[----:B------:R-:W-:Y:S02]  /*00c0*/  SGXT R3, R3, 0x1 ;  /* 0x000000010303781a */ /* 0x000fe40000000200 */
[----:B------:R-:W-:-:S04]  /*00d0*/  LEA R0, R5, R0, 0x9 ;  /* 0x0000000005007211 */ /* 0x000fc800078e48ff */
[----:B------:R-:W-:-:S04]  /*00e0*/  LEA.HI R3, R3, R0, RZ, 0x6 ;  /* 0x0000000003037211 */ /* 0x000fc800078f30ff */
[--C-:B------:R-:W-:Y:S02]  /*00f0*/  SHF.R.S32.HI R2, RZ, 0x6, R3.reuse ;  /* 0x00000006ff027819 */ /* 0x100fe40000011403 */
[----:B------:R-:W-:-:S04]  /*0100*/  SHF.R.S32.HI R3, RZ, 0x1f, R3 ;  /* 0x0000001fff037819 */ /* 0x000fc80000011403 */
[----:B------:R-:W-:-:S04]  /*0110*/  LEA.HI R3, R3, R2, RZ, 0x9 ;  /* 0x0000000203037211 */ /* 0x000fc800078f48ff */
[----:B------:R-:W-:-:S04]  /*0120*/  LOP3.LUT R3, R3, 0xfffffe00, RZ, 0xc0, !PT ;  /* 0xfffffe0003037812 */ /* 0x000fc800078ec0ff */
[----:B------:R-:W-:Y:S02]  /*0130*/  IADD3 R17, R2, -R3, RZ ;  /* 0x8000000302117210 */ /* 0x000fe40007ffe0ff */
[----:B------:R-:W3:Y:S03]  /*0140*/  LDC.64 R2, c[0x0][0x238] ;  /* 0x00008e00ff027b82 */ /* 0x000ee60000000a00 */
[----:B--2---:R-:W-:-:S05]  /*0150*/  IMAD.WIDE R10, R17, 0x4, R10 ;  /* 0x00000004110a7825 */ /* 0x004fca00078e020a */
[----:B------:R1:W2:Y:S01]  /*0160*/  LDG.E.EL R4, desc[UR4][R10.64] ;  /* 0x000000040a047981 */ /* 0x0002a2000c2e1900 */
[----:B----4-:R-:W-:-:S04]  /*0170*/  IMAD.WIDE R6, R0, 0x4, R6 ;  /* 0x0000000400067825 */ /* 0x010fc800078e0206 */
[C---:B-----5:R-:W-:Y:S02]  /*0180*/  IMAD.WIDE R8, R17.reuse, 0x4, R8 ;  /* 0x0000000411087825 */ /* 0x060fe400078e0208 */
[----:B------:R-:W4:Y:S02]  /*0190*/  LDG.E.64 R6, desc[UR4][R6.64] ;  /* 0x0000000406067981 */ /* 0x000f24000c1e1b00 */
[C---:B0-----:R-:W-:Y:S02]  /*01a0*/  IMAD.WIDE R12, R17.reuse, 0x4, R12 ;  /* 0x00000004110c7825 */ /* 0x041fe400078e020c */
[----:B------:R0:W4:Y:S02]  /*01b0*/  LDG.E.EL R5, desc[UR4][R8.64] ;  /* 0x0000000408057981 */ /* 0x000124000c2e1900 */
[----:B-1----:R-:W-:Y:S02]  /*01c0*/  IMAD.WIDE R10, R17, 0x4, R14 ;  /* 0x00000004110a7825 */ /* 0x002fe400078e020e */
[----:B------:R1:W5:Y:S02]  /*01d0*/  LDG.E.EL R12, desc[UR4][R12.64] ;  /* 0x000000040c0c7981 */ /* 0x000364000c2e1900 */
[----:B---3--:R-:W-:-:S02]  /*01e0*/  IMAD.WIDE R2, R0, 0x4, R2 ;  /* 0x0000000400027825 */ /* 0x008fc400078e0202 */
[----:B------:R-:W5:Y:S01]  /*01f0*/  LDG.E.EL R11, desc[UR4][R10.64] ;  /* 0x000000040a0b7981 */ /* 0x000f62000c2e1900 */
[----:B0-----:R-:W0:Y:S03]  /*0200*/  LDC.64 R8, c[0x0][0x240] ;  /* 0x00009000ff087b82 */ /* 0x001e260000000a00 */
[----:B------:R-:W3:Y:S01]  /*0210*/  LDG.E.64 R2, desc[UR4][R2.64] ;  /* 0x0000000402027981 */ /* 0x000ee2000c1e1b00 */
[----:B-1----:R-:W-:Y:S01]  /*0220*/  HFMA2.MMA R13, -RZ, RZ, 1.625, 0 ;  /* 0x3e800000ff0d7435 */ /* 0x002fe200000001ff */
[----:B0-----:R-:W-:-:S04]  /*0230*/  IMAD.WIDE R8, R0, 0x4, R8 ;  /* 0x0000000400087825 */ /* 0x001fc800078e0208 */
[----:B--2---:R-:W-:-:S04]  /*0240*/  FADD R4, R4, 9.9999997473787516356e-06 ;  /* 0x3727c5ac04047421 */ /* 0x004fc80000000000 */
[----:B------:R-:W0:Y:S02]  /*0250*/  MUFU.SQRT R14, R4 ;  /* 0x00000004000e7308 */ /* 0x000e240000002000 */
[C---:B0-----:R-:W-:Y:S02]  /*0260*/  FSETP.GT.AND P0, PT, R14.reuse, 8.50705917302346158658e+37, PT ;  /* 0x7e8000000e00780b */ /* 0x041fe40003f04000 */
[----:B------:R-:W-:-:S11]  /*0270*/  FSETP.GEU.AND P1, PT, R14, 1.175494350822287508e-38, PT ;  /* 0x008000000e00780b */ /* 0x000fd60003f2e000 */
[----:B------:R-:W-:-:S04]  /*0280*/  @P0 FMUL R14, R14, 0.25 ;  /* 0x3e8000000e0e0820 */ /* 0x000fc80000400000 */
[----:B------:R-:W-:-:S06]  /*0290*/  @!P1 FMUL R14, R14, 16777216 ;  /* 0x4b8000000e0e9820 */ /* 0x000fcc0000400000 */
[----:B------:R-:W0:Y:S01]  /*02a0*/  MUFU.RCP R14, R14 ;  /* 0x0000000e000e7308 */ /* 0x000e220000001000 */
[----:B------:R-:W-:Y:S01]  /*02b0*/  FSEL R13, R13, 1, P0 ;  /* 0x3f8000000d0d7808 */ /* 0x000fe20000000000 */
[----:B----4-:R-:W-:-:S04]  /*02c0*/  FADD R7, R7, -R5 ;  /* 0x8000000507077221 */ /* 0x010fc80000000000 */
[----:B------:R-:W-:Y:S01]  /*02d0*/  @!P1 FMUL R13, R13, 16777216 ;  /* 0x4b8000000d0d9820 */ /* 0x000fe20000400000 */
[----:B------:R-:W-:-:S03]  /*02e0*/  FADD R6, R6, -R5 ;  /* 0x8000000506067221 */ /* 0x000fc60000000000 */
[----:B0-----:R-:W-:-:S04]  /*02f0*/  FMUL R13, R14, R13 ;  /* 0x0000000d0e0d7220 */ /* 0x001fc80000400000 */
[-C--:B------:R-:W-:Y:S01]  /*0300*/  FMUL R7, R7, R13.reuse ;  /* 0x0000000d07077220 */ /* 0x080fe20000400000 */
[----:B------:R-:W-:-:S03]  /*0310*/  FMUL R6, R6, R13 ;  /* 0x0000000d06067220 */ /* 0x000fc60000400000 */
[C-C-:B-----5:R-:W-:Y:S01]  /*0320*/  FFMA R4, R12.reuse, R7, R11.reuse ;  /* 0x000000070c047223 */ /* 0x160fe2000000000b */
[----:B------:R-:W-:-:S04]  /*0330*/  FFMA R11, R12, R6, R11 ;  /* 0x000000060c0b7223 */ /* 0x000fc8000000000b */
[----:B---3--:R-:W-:Y:S01]  /*0340*/  FSETP.GEU.AND P1, PT, R4, -R3, PT ;  /* 0x800000030400720b */ /* 0x008fe20003f2e000 */
[----:B------:R-:W-:Y:S01]  /*0350*/  FADD R4, R3, R4 ;  /* 0x0000000403047221 */ /* 0x000fe20000000000 */
[----:B------:R-:W-:Y:S01]  /*0360*/  FADD R3, R2, R11 ;  /* 0x0000000b02037221 */ /* 0x000fe20000000000 */
[----:B------:R-:W-:-:S03]  /*0370*/  FSETP.GEU.AND P0, PT, R11, -R2, PT ;  /* 0x800000020b00720b */ /* 0x000fc60003f0e000 */
[----:B------:R-:W-:Y:S02]  /*0380*/  FSEL R5, R4, RZ, P1 ;  /* 0x000000ff04057208 */ /* 0x000fe40000800000 */
[----:B------:R-:W-:-:S05]  /*0390*/  FSEL R4, R3, RZ, P0 ;  /* 0x000000ff03047208 */ /* 0x000fca0000000000 */
[----:B------:R-:W-:Y:S01]  /*03a0*/  STG.E.64 desc[UR4][R8.64], R4 ;  /* 0x0000000408007986 */ /* 0x000fe2000c101b04 */
[----:B------:R-:W-:Y:S05]  /*03b0*/  EXIT ;  /* 0x000000000000794d */ /* 0x000fea0003800000 */
.L_x_0:
[----:B------:R-:W-:-:S00]  /*03c0*/  BRA `(.L_x_0) ;  /* 0xfffffffc00fc7947 */ /* 0x000fc0000383ffff */
[----:B------:R-:W-:-:S00]  /*03d0*/  NOP ;  /* 0x0000000000007918 */ /* 0x000fc00000000000 */
        /* <DEDUP_REMOVED lines=10> */
.L_x_1:


//--------------------- .nv.global.init           --------------------------
	.section	.nv.global.init,"aw",@progbits
.nv.global.init:
	.type		_$_str,@object
	.size		_$_str,(_$_str_$_2 - _$_str)
_$_str:
        /*0000*/ 	.byte	0x5f, 0x5f, 0x43, 0x55, 0x44, 0x41, 0x5f, 0x46, 0x54, 0x5a, 0x00
	.type		_$_str_$_2,@object
	.size		_$_str_$_2,(.L_1 - _$_str_$_2)
_$_str_$_2:
        /*000b*/ 	.byte	0x5f, 0x5f, 0x43, 0x55, 0x44, 0x41, 0x5f, 0x50, 0x52, 0x45, 0x43, 0x5f, 0x53, 0x51, 0x52, 0x54
        /*001b*/ 	.byte	0x00
.L_1:


//--------------------- .nv.constant0.triton_poi_fused__native_batch_norm_legit_no_training_add_relu_33 --------------------------
	.section	.nv.constant0.triton_poi_fused__native_batch_norm_legit_no_training_add_relu_33,"a",@progbits
	.sectionflags	@""
	.align	4
.nv.constant0.triton_poi_fused__native_batch_norm_legit_no_training_add_relu_33:
	.zero		588
